	.headerflags	@"EF_CUDA_TEXMODE_UNIFIED EF_CUDA_64BIT_ADDRESS EF_CUDA_ACCELERATORS EF_CUDA_SM90 EF_CUDA_VIRTUAL_SM(EF_CUDA_SM90)"
	.elftype	@"ET_EXEC"


//--------------------- .nv.info                  --------------------------
	.section	.nv.info,"",@"SHT_CUDA_INFO"
	.align	4


	//----- nvinfo : EIATTR_REGCOUNT
	.align		4
        /*0000*/ 	.byte	0x04, 0x2f
        /*0002*/ 	.short	(.L_1 - .L_0)
	.align		4
.L_0:
        /*0004*/ 	.word	index@(triton_poi_fused_convolution_leaky_relu_1)
        /*0008*/ 	.word	0x0000000c


	//----- nvinfo : EIATTR_MIN_STACK_SIZE
	.align		4
.L_1:
        /*000c*/ 	.byte	0x04, 0x12
        /*000e*/ 	.short	(.L_3 - .L_2)
	.align		4
.L_2:
        /*0010*/ 	.word	index@(triton_poi_fused_convolution_leaky_relu_1)
        /*0014*/ 	.word	0x00000000


	//----- nvinfo : EIATTR_FRAME_SIZE
	.align		4
.L_3:
        /*0018*/ 	.byte	0x04, 0x11
        /*001a*/ 	.short	(.L_5 - .L_4)
	.align		4
.L_4:
        /*001c*/ 	.word	index@(triton_poi_fused_convolution_leaky_relu_1)
        /*0020*/ 	.word	0x00000000


	//----- nvinfo : EIATTR_MIN_STACK_SIZE
	.align		4
.L_5:
        /*0024*/ 	.byte	0x04, 0x12
        /*0026*/ 	.short	(.L_7 - .L_6)
	.align		4
.L_6:
        /*0028*/ 	.word	index@(triton_poi_fused_convolution_leaky_relu_1)
        /*002c*/ 	.word	0x00000000
.L_7:


//--------------------- .nv.info.triton_poi_fused_convolution_leaky_relu_1 --------------------------
	.section	.nv.info.triton_poi_fused_convolution_leaky_relu_1,"",@"SHT_CUDA_INFO"
	.sectionflags	@""
	.align	4


	//----- nvinfo : EIATTR_CUDA_API_VERSION
	.align		4
        /*0000*/ 	.byte	0x04, 0x37
        /*0002*/ 	.short	(.L_9 - .L_8)
.L_8:
        /*0004*/ 	.word	0x0000007c


	//----- nvinfo : EIATTR_KPARAM_INFO
	.align		4
.L_9:
        /*0008*/ 	.byte	0x04, 0x17
        /*000a*/ 	.short	(.L_11 - .L_10)
.L_10:
        /*000c*/ 	.word	0x00000000
        /*0010*/ 	.short	0x0003
        /*0012*/ 	.short	0x0018
        /*0014*/ 	.byte	0x00, 0xf0, 0x11, 0x00


	//----- nvinfo : EIATTR_KPARAM_INFO
	.align		4
.L_11:
        /*0018*/ 	.byte	0x04, 0x17
        /*001a*/ 	.short	(.L_13 - .L_12)
.L_12:
        /*001c*/ 	.word	0x00000000
        /*0020*/ 	.short	0x0002
        /*0022*/ 	.short	0x0010
        /*0024*/ 	.byte	0x00, 0xf4, 0x21, 0x00


	//----- nvinfo : EIATTR_KPARAM_INFO
	.align		4
.L_13:
        /*0028*/ 	.byte	0x04, 0x17
        /*002a*/ 	.short	(.L_15 - .L_14)
.L_14:
        /*002c*/ 	.word	0x00000000
        /*0030*/ 	.short	0x0001
        /*0032*/ 	.short	0x0008
        /*0034*/ 	.byte	0x00, 0xf4, 0x21, 0x00


	//----- nvinfo : EIATTR_KPARAM_INFO
	.align		4
.L_15:
        /*0038*/ 	.byte	0x04, 0x17
        /*003a*/ 	.short	(.L_17 - .L_16)
.L_16:
        /*003c*/ 	.word	0x00000000
        /*0040*/ 	.short	0x0000
        /*0042*/ 	.short	0x0000
        /*0044*/ 	.byte	0x00, 0xf4, 0x21, 0x00


	//----- nvinfo : EIATTR_SPARSE_MMA_MASK
	.align		4
.L_17:
        /*0048*/ 	.byte	0x03, 0x50
        /*004a*/ 	.short	0x0000


	//----- nvinfo : EIATTR_MAXREG_COUNT
	.align		4
        /*004c*/ 	.byte	0x03, 0x1b
        /*004e*/ 	.short	0x00ff


	//----- nvinfo : EIATTR_EXIT_INSTR_OFFSETS
	.align		4
        /*0050*/ 	.byte	0x04, 0x1c
        /*0052*/ 	.short	(.L_19 - .L_18)


	//   ....[0]....
.L_18:
        /*0054*/ 	.word	0x000001e0


	//----- nvinfo : EIATTR_REQNTID
	.align		4
.L_19:
        /*0058*/ 	.byte	0x04, 0x10
        /*005a*/ 	.short	(.L_21 - .L_20)
.L_20:
        /*005c*/ 	.word	0x00000080
        /*0060*/ 	.word	0x00000001
        /*0064*/ 	.word	0x00000001


	//----- nvinfo : EIATTR_CBANK_PARAM_SIZE
	.align		4
.L_21:
        /*0068*/ 	.byte	0x03, 0x19
        /*006a*/ 	.short	0x001c


	//----- nvinfo : EIATTR_PARAM_CBANK
	.align		4
        /*006c*/ 	.byte	0x04, 0x0a
        /*006e*/ 	.short	(.L_23 - .L_22)
	.align		4
.L_22:
        /*0070*/ 	.word	index@(.nv.constant0.triton_poi_fused_convolution_leaky_relu_1)
        /*0074*/ 	.short	0x0210
        /*0076*/ 	.short	0x001c


	//----- nvinfo : EIATTR_SW_WAR
	.align		4
.L_23:
        /*0078*/ 	.byte	0x04, 0x36
        /*007a*/ 	.short	(.L_25 - .L_24)
.L_24:
        /*007c*/ 	.word	0x00000008
.L_25:


//--------------------- .nv.callgraph             --------------------------
	.section	.nv.callgraph,"",@"SHT_CUDA_CALLGRAPH"
	.align	4
	.sectionentsize	8
	.align		4
        /*0000*/ 	.word	0x00000000
	.align		4
        /*0004*/ 	.word	0xffffffff
	.align		4
        /*0008*/ 	.word	0x00000000
	.align		4
        /*000c*/ 	.word	0xfffffffe
	.align		4
        /*0010*/ 	.word	0x00000000
	.align		4
        /*0014*/ 	.word	0xfffffffd
	.align		4
        /*0018*/ 	.word	0x00000000
	.align		4
        /*001c*/ 	.word	0xfffffffc


//--------------------- .text.triton_poi_fused_convolution_leaky_relu_1 --------------------------
	.section	.text.triton_poi_fused_convolution_leaky_relu_1,"ax",@progbits
	.align	128
        .global         triton_poi_fused_convolution_leaky_relu_1
        .type           triton_poi_fused_convolution_leaky_relu_1,@function
        .size           triton_poi_fused_convolution_leaky_relu_1,(.L_x_1 - triton_poi_fused_convolution_leaky_relu_1)
        .other          triton_poi_fused_convolution_leaky_relu_1,@"STO_CUDA_ENTRY STV_DEFAULT"
triton_poi_fused_convolution_leaky_relu_1:
.text.triton_poi_fused_convolution_leaky_relu_1:
[----:B------:R-:W-:Y:S01]  /*0000*/  LDC R1, c[0x0][0x28] ;  /* 0x00000a00ff017b82 */ /* 0x000fe20000000800 */
[----:B------:R-:W1:Y:S07]  /*0010*/  S2R R0, SR_TID.X ;  /* 0x0000000000007919 */ /* 0x000e6e0000002100 */
[----:B------:R-:W2:Y:S01]  /*0020*/  LDC.64 R2, c[0x0][0x210] ;  /* 0x00008400ff027b82 */ /* 0x000ea20000000a00 */
[----:B------:R-:W-:Y:S01]  /*0030*/  ULDC.64 UR4, c[0x0][0x208] ;  /* 0x0000820000047ab9 */ /* 0x000fe20000000a00 */
[----:B------:R-:W-:Y:S01]  /*0040*/  ULDC.64 UR6, c[0x0][0x220] ;  /* 0x0000880000067ab9 */ /* 0x000fe20000000a00 */
[----:B------:R-:W3:Y:S05]  /*0050*/  S2R R7, SR_CTAID.X ;  /* 0x0000000000077919 */ /* 0x000eea0000002500 */
[----:B------:R-:W4:Y:S01]  /*0060*/  LDC.64 R4, c[0x0][0x218] ;  /* 0x00008600ff047b82 */ /* 0x000f220000000a00 */
[----:B-1----:R-:W-:Y:S01]  /*0070*/  IMAD.SHL.U32 R0, R0, 0x2, RZ ;  /* 0x0000000200007824 */ /* 0x002fe200078e00ff */
[----:B---3--:R-:W-:-:S04]  /*0080*/  SHF.R.S32.HI R6, RZ, 0x17, R7 ;  /* 0x00000017ff067819 */ /* 0x008fc80000011407 */
[----:B------:R-:W-:Y:S02]  /*0090*/  LOP3.LUT R0, R0, 0xfe, RZ, 0xc0, !PT ;  /* 0x000000fe00007812 */ /* 0x000fe400078ec0ff */
[----:B------:R-:W-:-:S03]  /*00a0*/  SGXT R6, R6, 0x1 ;  /* 0x000000010606781a */ /* 0x000fc60000000200 */
[----:B------:R-:W-:-:S04]  /*00b0*/  IMAD R7, R7, 0x100, R0 ;  /* 0x0000010007077824 */ /* 0x000fc800078e0200 */
[----:B--2---:R-:W-:Y:S01]  /*00c0*/  IMAD.WIDE R2, R7, 0x4, R2 ;  /* 0x0000000407027825 */ /* 0x004fe200078e0202 */
[----:B------:R-:W-:-:S04]  /*00d0*/  LEA.HI R6, R6, R7, RZ, 0x4 ;  /* 0x0000000706067211 */ /* 0x000fc800078f20ff */
[--C-:B------:R-:W-:Y:S01]  /*00e0*/  SHF.R.S32.HI R0, RZ, 0x4, R6.reuse ;  /* 0x00000004ff007819 */ /* 0x100fe20000011406 */
[----:B------:R-:W2:Y:S01]  /*00f0*/  LDG.E.64 R2, desc[UR4][R2.64] ;  /* 0x0000000402027981 */ /* 0x000ea2000c1e1b00 */
[----:B------:R-:W-:-:S04]  /*0100*/  SHF.R.S32.HI R9, RZ, 0x1f, R6 ;  /* 0x0000001fff097819 */ /* 0x000fc80000011406 */
[----:B------:R-:W-:-:S04]  /*0110*/  LEA.HI R9, R9, R0, RZ, 0x6 ;  /* 0x0000000009097211 */ /* 0x000fc800078f30ff */
[----:B------:R-:W-:-:S05]  /*0120*/  LOP3.LUT R9, R9, 0xffffffc0, RZ, 0xc0, !PT ;  /* 0xffffffc009097812 */ /* 0x000fca00078ec0ff */
[----:B------:R-:W-:-:S04]  /*0130*/  IMAD.IADD R9, R0, 0x1, -R9 ;  /* 0x0000000100097824 */ /* 0x000fc800078e0a09 */
[----:B----4-:R-:W-:-:S06]  /*0140*/  IMAD.WIDE R4, R9, 0x4, R4 ;  /* 0x0000000409047825 */ /* 0x010fcc00078e0204 */
[----:B------:R-:W2:Y:S01]  /*0150*/  LDG.E.EL R4, desc[UR4][R4.64] ;  /* 0x0000000404047981 */ /* 0x000ea2000c2e1900 */
[----:B------:R-:W-:-:S04]  /*0160*/  IADD3 R6, P2, R7, UR6, RZ ;  /* 0x0000000607067c10 */ /* 0x000fc8000ff5e0ff */
[----:B------:R-:W-:Y:S02]  /*0170*/  LEA.HI.X.SX32 R7, R7, UR7, 0x1, P2 ;  /* 0x0000000707077c11 */ /* 0x000fe400090f0eff */
[-C--:B--2---:R-:W-:Y:S02]  /*0180*/  FSETP.GT.AND P1, PT, R2, -R4.reuse, PT ;  /* 0x800000040200720b */ /* 0x084fe40003f24000 */
[----:B------:R-:W-:Y:S02]  /*0190*/  FSETP.GT.AND P0, PT, R3, -R4, PT ;  /* 0x800000040300720b */ /* 0x000fe40003f04000 */
[----:B------:R-:W-:Y:S02]  /*01a0*/  SEL R0, RZ, 0x1, !P1 ;  /* 0x00000001ff007807 */ /* 0x000fe40004800000 */
[----:B------:R-:W-:-:S05]  /*01b0*/  SEL R9, RZ, 0x100, !P0 ;  /* 0x00000100ff097807 */ /* 0x000fca0004000000 */
[----:B------:R-:W-:-:S05]  /*01c0*/  IMAD.IADD R9, R0, 0x1, R9 ;  /* 0x0000000100097824 */ /* 0x000fca00078e0209 */
[----:B------:R-:W-:Y:S01]  /*01d0*/  STG.E.U16 desc[UR4][R6.64], R9 ;  /* 0x0000000906007986 */ /* 0x000fe2000c101504 */
[----:B------:R-:W-:Y:S05]  /*01e0*/  EXIT ;  /* 0x000000000000794d */ /* 0x000fea0003800000 */
.L_x_0:
[----:B------:R-:W-:-:S00]  /*01f0*/  BRA `(.L_x_0) ;  /* 0xfffffffc00fc7947 */ /* 0x000fc0000383ffff */
[----:B------:R-:W-:-:S00]  /*0200*/  NOP ;  /* 0x0000000000007918 */ /* 0x000fc00000000000 */
[----:B------:R-:W-:-:S00]  /*0210*/  NOP ;  /* 0x0000000000007918 */ /* 0x000fc00000000000 */
[----:B------:R-:W-:-:S00]  /*0220*/  NOP ;  /* 0x0000000000007918 */ /* 0x000fc00000000000 */
[----:B------:R-:W-:-:S00]  /*0230*/  NOP ;  /* 0x0000000000007918 */ /* 0x000fc00000000000 */
[----:B------:R-:W-:-:S00]  /*0240*/  NOP ;  /* 0x0000000000007918 */ /* 0x000fc00000000000 */
[----:B------:R-:W-:-:S00]  /*0250*/  NOP ;  /* 0x0000000000007918 */ /* 0x000fc00000000000 */
[----:B------:R-:W-:-:S00]  /*0260*/  NOP ;  /* 0x0000000000007918 */ /* 0x000fc00000000000 */
[----:B------:R-:W-:-:S00]  /*0270*/  NOP ;  /* 0x0000000000007918 */ /* 0x000fc00000000000 */
.L_x_1:


//--------------------- .nv.constant0.triton_poi_fused_convolution_leaky_relu_1 --------------------------
	.section	.nv.constant0.triton_poi_fused_convolution_leaky_relu_1,"a",@progbits
	.sectionflags	@""
	.align	4
.nv.constant0.triton_poi_fused_convolution_leaky_relu_1:
	.zero		556
